//
// Generated by NVIDIA NVVM Compiler
//
// Compiler Build ID: CL-36424714
// Cuda compilation tools, release 13.0, V13.0.88
// Based on NVVM 20.0.0
//

.version 9.0
.target sm_100
.address_size 64

	// .globl	_Z4vsqrPi
.extern .func  (.param .b32 func_retval0) vprintf
(
	.param .b64 vprintf_param_0,
	.param .b64 vprintf_param_1
)
;
.global .align 1 .b8 $str[14] = {72, 101, 108, 108, 111, 32, 87, 111, 114, 108, 100, 46, 10};

.visible .entry _Z4vsqrPi(
	.param .u64 .ptr .align 1 _Z4vsqrPi_param_0
)
{
	.reg .b32 	%r<3>;
	.reg .b64 	%rd<5>;

	ld.param.u64 	%rd1, [_Z4vsqrPi_param_0];
	cvta.to.global.u64 	%rd2, %rd1;
	mov.u32 	%r1, %tid.x;
	mul.lo.s32 	%r2, %r1, %r1;
	mul.wide.u32 	%rd3, %r1, 4;
	add.s64 	%rd4, %rd2, %rd3;
	st.global.u32 	[%rd4], %r2;
	ret;

}
	// .globl	_Z5vsqr_Pi
.visible .entry _Z5vsqr_Pi(
	.param .u64 .ptr .align 1 _Z5vsqr_Pi_param_0
)
{
	.reg .b32 	%r<4>;
	.reg .b64 	%rd<5>;

	ld.param.u64 	%rd1, [_Z5vsqr_Pi_param_0];
	cvta.to.global.u64 	%rd2, %rd1;
	mov.u32 	%r1, %tid.x;
	mul.wide.u32 	%rd3, %r1, 4;
	add.s64 	%rd4, %rd2, %rd3;
	ld.global.u32 	%r2, [%rd4];
	mul.lo.s32 	%r3, %r2, %r2;
	st.global.u32 	[%rd4], %r3;
	ret;

}
	// .globl	_Z6vcube_Pi
.visible .entry _Z6vcube_Pi(
	.param .u64 .ptr .align 1 _Z6vcube_Pi_param_0
)
{
	.reg .b32 	%r<5>;
	.reg .b64 	%rd<5>;

	ld.param.u64 	%rd1, [_Z6vcube_Pi_param_0];
	cvta.to.global.u64 	%rd2, %rd1;
	mov.u32 	%r1, %tid.x;
	mul.wide.u32 	%rd3, %r1, 4;
	add.s64 	%rd4, %rd2, %rd3;
	ld.global.u32 	%r2, [%rd4];
	mul.lo.s32 	%r3, %r2, %r2;
	mul.lo.s32 	%r4, %r3, %r2;
	st.global.u32 	[%rd4], %r4;
	ret;

}
	// .globl	_Z4vaddPKiS0_Pi
.visible .entry _Z4vaddPKiS0_Pi(
	.param .u64 .ptr .align 1 _Z4vaddPKiS0_Pi_param_0,
	.param .u64 .ptr .align 1 _Z4vaddPKiS0_Pi_param_1,
	.param .u64 .ptr .align 1 _Z4vaddPKiS0_Pi_param_2
)
{
	.reg .b32 	%r<5>;
	.reg .b64 	%rd<11>;

	ld.param.u64 	%rd1, [_Z4vaddPKiS0_Pi_param_0];
	ld.param.u64 	%rd2, [_Z4vaddPKiS0_Pi_param_1];
	ld.param.u64 	%rd3, [_Z4vaddPKiS0_Pi_param_2];
	cvta.to.global.u64 	%rd4, %rd3;
	cvta.to.global.u64 	%rd5, %rd2;
	cvta.to.global.u64 	%rd6, %rd1;
	mov.u32 	%r1, %tid.x;
	mul.wide.u32 	%rd7, %r1, 4;
	add.s64 	%rd8, %rd6, %rd7;
	ld.global.u32 	%r2, [%rd8];
	add.s64 	%rd9, %rd5, %rd7;
	ld.global.u32 	%r3, [%rd9];
	add.s32 	%r4, %r3, %r2;
	add.s64 	%rd10, %rd4, %rd7;
	st.global.u32 	[%rd10], %r4;
	ret;

}
	// .globl	_Z17fused_sqr_cub_addPKiS0_Pi
.visible .entry _Z17fused_sqr_cub_addPKiS0_Pi(
	.param .u64 .ptr .align 1 _Z17fused_sqr_cub_addPKiS0_Pi_param_0,
	.param .u64 .ptr .align 1 _Z17fused_sqr_cub_addPKiS0_Pi_param_1,
	.param .u64 .ptr .align 1 _Z17fused_sqr_cub_addPKiS0_Pi_param_2
)
{
	.reg .b32 	%r<7>;
	.reg .b64 	%rd<11>;

	ld.param.u64 	%rd1, [_Z17fused_sqr_cub_addPKiS0_Pi_param_0];
	ld.param.u64 	%rd2, [_Z17fused_sqr_cub_addPKiS0_Pi_param_1];
	ld.param.u64 	%rd3, [_Z17fused_sqr_cub_addPKiS0_Pi_param_2];
	cvta.to.global.u64 	%rd4, %rd3;
	cvta.to.global.u64 	%rd5, %rd2;
	cvta.to.global.u64 	%rd6, %rd1;
	mov.u32 	%r1, %tid.x;
	mul.wide.u32 	%rd7, %r1, 4;
	add.s64 	%rd8, %rd6, %rd7;
	ld.global.u32 	%r2, [%rd8];
	add.s64 	%rd9, %rd5, %rd7;
	ld.global.u32 	%r3, [%rd9];
	mul.lo.s32 	%r4, %r2, %r2;
	mul.lo.s32 	%r5, %r3, %r3;
	mad.lo.s32 	%r6, %r5, %r3, %r4;
	add.s64 	%rd10, %rd4, %rd7;
	st.global.u32 	[%rd10], %r6;
	ret;

}
	// .globl	_Z17print_hello_worldv
.visible .entry _Z17print_hello_worldv()
{
	.reg .b32 	%r<3>;
	.reg .b64 	%rd<3>;

	mov.u64 	%rd1, $str;
	cvta.global.u64 	%rd2, %rd1;
	{ // callseq 0, 0
	.param .b64 param0;
	st.param.b64 	[param0], %rd2;
	.param .b64 param1;
	st.param.b64 	[param1], 0;
	.param .b32 retval0;
	call.uni (retval0), 
	vprintf, 
	(
	param0, 
	param1
	);
	ld.param.b32 	%r1, [retval0];
	} // callseq 0
	ret;

}
	// .globl	_Z11scalar_initPi
.visible .entry _Z11scalar_initPi(
	.param .u64 .ptr .align 1 _Z11scalar_initPi_param_0
)
{
	.reg .b32 	%r<5>;
	.reg .b64 	%rd<5>;

	ld.param.u64 	%rd1, [_Z11scalar_initPi_param_0];
	cvta.to.global.u64 	%rd2, %rd1;
	mov.u32 	%r1, %ctaid.x;
	mov.u32 	%r2, %ntid.x;
	mov.u32 	%r3, %tid.x;
	mad.lo.s32 	%r4, %r1, %r2, %r3;
	mul.wide.u32 	%rd3, %r4, 4;
	add.s64 	%rd4, %rd2, %rd3;
	st.global.u32 	[%rd4], %r4;
	ret;

}


// ===== COMPILED SASS (sm_100) =====

	.target	sm_100

	.elftype	@"ET_EXEC"


//--------------------- .note.nv.tkinfo           --------------------------
	.section	.note.nv.tkinfo,"",@"SHT_NOTE"
	.sectionflags	@"SHF_NOTE_NV_TKINFO"
	.tkinfo
        /*0018*/ 	.word	0x00000002
        /*0030*/ 	.string	""
        /*0030*/ 	.string	"ptxas"
        /*0030*/ 	.string	"Cuda compilation tools, release 13.0, V13.0.88"
        /*0030*/ 	.string	"Build cuda_13.0.r13.0/compiler.36424714_0"
        /*0030*/ 	.string	"-arch sm_100 -m 64 "



//--------------------- .note.nv.cuinfo           --------------------------
	.section	.note.nv.cuinfo,"",@"SHT_NOTE"
	.sectionflags	@"SHF_NOTE_NV_CUINFO"
        /*0018*/ 	.short	0x0002
        /*001a*/ 	.short	0x0064
        /*001c*/ 	.short	0x0082
	.zero		2


//--------------------- .nv.info                  --------------------------
	.section	.nv.info,"",@"SHT_CUDA_INFO"
	.align	4


	//----- nvinfo : EIATTR_REGCOUNT
	.align		4
        /*0000*/ 	.byte	0x04, 0x2f
        /*0002*/ 	.short	(.L_2 - .L_1)
	.align		4
.L_1:
        /*0004*/ 	.word	index@(_Z4vsqrPi)
        /*0008*/ 	.word	0x00000008


	//----- nvinfo : EIATTR_FRAME_SIZE
	.align		4
.L_2:
        /*000c*/ 	.byte	0x04, 0x11
        /*000e*/ 	.short	(.L_4 - .L_3)
	.align		4
.L_3:
        /*0010*/ 	.word	index@(_Z4vsqrPi)
        /*0014*/ 	.word	0x00000000


	//----- nvinfo : EIATTR_REGCOUNT
	.align		4
.L_4:
        /*0018*/ 	.byte	0x04, 0x2f
        /*001a*/ 	.short	(.L_6 - .L_5)
	.align		4
.L_5:
        /*001c*/ 	.word	index@(_Z5vsqr_Pi)
        /*0020*/ 	.word	0x00000008


	//----- nvinfo : EIATTR_FRAME_SIZE
	.align		4
.L_6:
        /*0024*/ 	.byte	0x04, 0x11
        /*0026*/ 	.short	(.L_8 - .L_7)
	.align		4
.L_7:
        /*0028*/ 	.word	index@(_Z5vsqr_Pi)
        /*002c*/ 	.word	0x00000000


	//----- nvinfo : EIATTR_REGCOUNT
	.align		4
.L_8:
        /*0030*/ 	.byte	0x04, 0x2f
        /*0032*/ 	.short	(.L_10 - .L_9)
	.align		4
.L_9:
        /*0034*/ 	.word	index@(_Z6vcube_Pi)
        /*0038*/ 	.word	0x00000008


	//----- nvinfo : EIATTR_FRAME_SIZE
	.align		4
.L_10:
        /*003c*/ 	.byte	0x04, 0x11
        /*003e*/ 	.short	(.L_12 - .L_11)
	.align		4
.L_11:
        /*0040*/ 	.word	index@(_Z6vcube_Pi)
        /*0044*/ 	.word	0x00000000


	//----- nvinfo : EIATTR_REGCOUNT
	.align		4
.L_12:
        /*0048*/ 	.byte	0x04, 0x2f
        /*004a*/ 	.short	(.L_14 - .L_13)
	.align		4
.L_13:
        /*004c*/ 	.word	index@(_Z4vaddPKiS0_Pi)
        /*0050*/ 	.word	0x0000000c


	//----- nvinfo : EIATTR_FRAME_SIZE
	.align		4
.L_14:
        /*0054*/ 	.byte	0x04, 0x11
        /*0056*/ 	.short	(.L_16 - .L_15)
	.align		4
.L_15:
        /*0058*/ 	.word	index@(_Z4vaddPKiS0_Pi)
        /*005c*/ 	.word	0x00000000


	//----- nvinfo : EIATTR_REGCOUNT
	.align		4
.L_16:
        /*0060*/ 	.byte	0x04, 0x2f
        /*0062*/ 	.short	(.L_18 - .L_17)
	.align		4
.L_17:
        /*0064*/ 	.word	index@(_Z17fused_sqr_cub_addPKiS0_Pi)
        /*0068*/ 	.word	0x0000000e


	//----- nvinfo : EIATTR_FRAME_SIZE
	.align		4
.L_18:
        /*006c*/ 	.byte	0x04, 0x11
        /*006e*/ 	.short	(.L_20 - .L_19)
	.align		4
.L_19:
        /*0070*/ 	.word	index@(_Z17fused_sqr_cub_addPKiS0_Pi)
        /*0074*/ 	.word	0x00000000


	//----- nvinfo : EIATTR_REGCOUNT
	.align		4
.L_20:
        /*0078*/ 	.byte	0x04, 0x2f
        /*007a*/ 	.short	(.L_22 - .L_21)
	.align		4
.L_21:
        /*007c*/ 	.word	index@(_Z17print_hello_worldv)
        /*0080*/ 	.word	0x00000018


	//----- nvinfo : EIATTR_FRAME_SIZE
	.align		4
.L_22:
        /*0084*/ 	.byte	0x04, 0x11
        /*0086*/ 	.short	(.L_24 - .L_23)
	.align		4
.L_23:
        /*0088*/ 	.word	index@(_Z17print_hello_worldv)
        /*008c*/ 	.word	0x00000000


	//----- nvinfo : EIATTR_REGCOUNT
	.align		4
.L_24:
        /*0090*/ 	.byte	0x04, 0x2f
        /*0092*/ 	.short	(.L_26 - .L_25)
	.align		4
.L_25:
        /*0094*/ 	.word	index@(_Z11scalar_initPi)
        /*0098*/ 	.word	0x00000008


	//----- nvinfo : EIATTR_FRAME_SIZE
	.align		4
.L_26:
        /*009c*/ 	.byte	0x04, 0x11
        /*009e*/ 	.short	(.L_28 - .L_27)
	.align		4
.L_27:
        /*00a0*/ 	.word	index@(_Z11scalar_initPi)
        /*00a4*/ 	.word	0x00000000


	//----- nvinfo : EIATTR_MIN_STACK_SIZE
	.align		4
.L_28:
        /*00a8*/ 	.byte	0x04, 0x12
        /*00aa*/ 	.short	(.L_30 - .L_29)
	.align		4
.L_29:
        /*00ac*/ 	.word	index@(_Z11scalar_initPi)
        /*00b0*/ 	.word	0x00000000


	//----- nvinfo : EIATTR_MIN_STACK_SIZE
	.align		4
.L_30:
        /*00b4*/ 	.byte	0x04, 0x12
        /*00b6*/ 	.short	(.L_32 - .L_31)
	.align		4
.L_31:
        /*00b8*/ 	.word	index@(_Z17print_hello_worldv)
        /*00bc*/ 	.word	0x00000000


	//----- nvinfo : EIATTR_MIN_STACK_SIZE
	.align		4
.L_32:
        /*00c0*/ 	.byte	0x04, 0x12
        /*00c2*/ 	.short	(.L_34 - .L_33)
	.align		4
.L_33:
        /*00c4*/ 	.word	index@(_Z17fused_sqr_cub_addPKiS0_Pi)
        /*00c8*/ 	.word	0x00000000


	//----- nvinfo : EIATTR_MIN_STACK_SIZE
	.align		4
.L_34:
        /*00cc*/ 	.byte	0x04, 0x12
        /*00ce*/ 	.short	(.L_36 - .L_35)
	.align		4
.L_35:
        /*00d0*/ 	.word	index@(_Z4vaddPKiS0_Pi)
        /*00d4*/ 	.word	0x00000000


	//----- nvinfo : EIATTR_MIN_STACK_SIZE
	.align		4
.L_36:
        /*00d8*/ 	.byte	0x04, 0x12
        /*00da*/ 	.short	(.L_38 - .L_37)
	.align		4
.L_37:
        /*00dc*/ 	.word	index@(_Z6vcube_Pi)
        /*00e0*/ 	.word	0x00000000


	//----- nvinfo : EIATTR_MIN_STACK_SIZE
	.align		4
.L_38:
        /*00e4*/ 	.byte	0x04, 0x12
        /*00e6*/ 	.short	(.L_40 - .L_39)
	.align		4
.L_39:
        /*00e8*/ 	.word	index@(_Z5vsqr_Pi)
        /*00ec*/ 	.word	0x00000000


	//----- nvinfo : EIATTR_MIN_STACK_SIZE
	.align		4
.L_40:
        /*00f0*/ 	.byte	0x04, 0x12
        /*00f2*/ 	.short	(.L_42 - .L_41)
	.align		4
.L_41:
        /*00f4*/ 	.word	index@(_Z4vsqrPi)
        /*00f8*/ 	.word	0x00000000
.L_42:


//--------------------- .nv.compat                --------------------------
	.section	.nv.compat,"",@"SHT_CUDA_COMPAT_INFO"
	.align	4
        /*0000*/ 	.byte	0x02, 0x09, 0x00, 0x00, 0x02, 0x02, 0x01, 0x00, 0x02, 0x05, 0x05, 0x00, 0x03, 0x07, 0x01, 0x01
        /*0010*/ 	.byte	0x02, 0x03, 0x00, 0x00, 0x02, 0x06, 0x01, 0x00, 0x04, 0x0b, 0x08, 0x00, 0x09, 0x00, 0x00, 0x00
        /*0020*/ 	.byte	0x00, 0x00, 0x00, 0x00


//--------------------- .nv.info._Z11scalar_initPi --------------------------
	.section	.nv.info._Z11scalar_initPi,"",@"SHT_CUDA_INFO"
	.sectionflags	@""
	.align	4


	//----- nvinfo : EIATTR_CUDA_API_VERSION
	.align		4
        /*0000*/ 	.byte	0x04, 0x37
        /*0002*/ 	.short	(.L_44 - .L_43)
.L_43:
        /*0004*/ 	.word	0x00000082


	//----- nvinfo : EIATTR_KPARAM_INFO
	.align		4
.L_44:
        /*0008*/ 	.byte	0x04, 0x17
        /*000a*/ 	.short	(.L_46 - .L_45)
.L_45:
        /*000c*/ 	.word	0x00000000
        /*0010*/ 	.short	0x0000
        /*0012*/ 	.short	0x0000
        /*0014*/ 	.byte	0x00, 0xf5, 0x21, 0x00


	//----- nvinfo : EIATTR_SPARSE_MMA_MASK
	.align		4
.L_46:
        /*0018*/ 	.byte	0x03, 0x50
        /*001a*/ 	.short	0x0000


	//----- nvinfo : EIATTR_MAXREG_COUNT
	.align		4
        /*001c*/ 	.byte	0x03, 0x1b
        /*001e*/ 	.short	0x00ff


	//----- nvinfo : EIATTR_MERCURY_ISA_VERSION
	.align		4
        /*0020*/ 	.byte	0x03, 0x5f
        /*0022*/ 	.short	0x0101


	//----- nvinfo : EIATTR_VRC_CTA_INIT_COUNT
	.align		4
        /*0024*/ 	.byte	0x02, 0x4a
	.zero		1
	.zero		1


	//----- nvinfo : EIATTR_EXIT_INSTR_OFFSETS
	.align		4
        /*0028*/ 	.byte	0x04, 0x1c
        /*002a*/ 	.short	(.L_48 - .L_47)


	//   ....[0]....
.L_47:
        /*002c*/ 	.word	0x00000090


	//----- nvinfo : EIATTR_CBANK_PARAM_SIZE
	.align		4
.L_48:
        /*0030*/ 	.byte	0x03, 0x19
        /*0032*/ 	.short	0x0008


	//----- nvinfo : EIATTR_PARAM_CBANK
	.align		4
        /*0034*/ 	.byte	0x04, 0x0a
        /*0036*/ 	.short	(.L_50 - .L_49)
	.align		4
.L_49:
        /*0038*/ 	.word	index@(.nv.constant0._Z11scalar_initPi)
        /*003c*/ 	.short	0x0380
        /*003e*/ 	.short	0x0008


	//----- nvinfo : EIATTR_SW_WAR
	.align		4
.L_50:
        /*0040*/ 	.byte	0x04, 0x36
        /*0042*/ 	.short	(.L_52 - .L_51)
.L_51:
        /*0044*/ 	.word	0x00000008
.L_52:


//--------------------- .nv.info._Z17print_hello_worldv --------------------------
	.section	.nv.info._Z17print_hello_worldv,"",@"SHT_CUDA_INFO"
	.sectionflags	@""
	.align	4


	//----- nvinfo : EIATTR_CUDA_API_VERSION
	.align		4
        /*0000*/ 	.byte	0x04, 0x37
        /*0002*/ 	.short	(.L_54 - .L_53)
.L_53:
        /*0004*/ 	.word	0x00000082


	//----- nvinfo : EIATTR_SPARSE_MMA_MASK
	.align		4
.L_54:
        /*0008*/ 	.byte	0x03, 0x50
        /*000a*/ 	.short	0x0000


	//----- nvinfo : EIATTR_MAXREG_COUNT
	.align		4
        /*000c*/ 	.byte	0x03, 0x1b
        /*000e*/ 	.short	0x00ff


	//----- nvinfo : EIATTR_EXTERNS
	.align		4
        /*0010*/ 	.byte	0x04, 0x0f
        /*0012*/ 	.short	(.L_56 - .L_55)


	//   ....[0]....
	.align		4
.L_55:
        /*0014*/ 	.word	index@(vprintf)


	//----- nvinfo : EIATTR_MERCURY_ISA_VERSION
	.align		4
.L_56:
        /*0018*/ 	.byte	0x03, 0x5f
        /*001a*/ 	.short	0x0101


	//----- nvinfo : EIATTR_VRC_CTA_INIT_COUNT
	.align		4
        /*001c*/ 	.byte	0x02, 0x4a
	.zero		1
	.zero		1


	//----- nvinfo : EIATTR_SYSCALL_OFFSETS
	.align		4
        /*0020*/ 	.byte	0x04, 0x46
        /*0022*/ 	.short	(.L_58 - .L_57)


	//   ....[0]....
.L_57:
        /*0024*/ 	.word	0x00000080


	//----- nvinfo : EIATTR_EXIT_INSTR_OFFSETS
	.align		4
.L_58:
        /*0028*/ 	.byte	0x04, 0x1c
        /*002a*/ 	.short	(.L_60 - .L_59)


	//   ....[0]....
.L_59:
        /*002c*/ 	.word	0x00000090


	//----- nvinfo : EIATTR_SW_WAR
	.align		4
.L_60:
        /*0030*/ 	.byte	0x04, 0x36
        /*0032*/ 	.short	(.L_62 - .L_61)
.L_61:
        /*0034*/ 	.word	0x00000008
.L_62:


//--------------------- .nv.info._Z17fused_sqr_cub_addPKiS0_Pi --------------------------
	.section	.nv.info._Z17fused_sqr_cub_addPKiS0_Pi,"",@"SHT_CUDA_INFO"
	.sectionflags	@""
	.align	4


	//----- nvinfo : EIATTR_CUDA_API_VERSION
	.align		4
        /*0000*/ 	.byte	0x04, 0x37
        /*0002*/ 	.short	(.L_64 - .L_63)
.L_63:
        /*0004*/ 	.word	0x00000082


	//----- nvinfo : EIATTR_KPARAM_INFO
	.align		4
.L_64:
        /*0008*/ 	.byte	0x04, 0x17
        /*000a*/ 	.short	(.L_66 - .L_65)
.L_65:
        /*000c*/ 	.word	0x00000000
        /*0010*/ 	.short	0x0002
        /*0012*/ 	.short	0x0010
        /*0014*/ 	.byte	0x00, 0xf5, 0x21, 0x00


	//----- nvinfo : EIATTR_KPARAM_INFO
	.align		4
.L_66:
        /*0018*/ 	.byte	0x04, 0x17
        /*001a*/ 	.short	(.L_68 - .L_67)
.L_67:
        /*001c*/ 	.word	0x00000000
        /*0020*/ 	.short	0x0001
        /*0022*/ 	.short	0x0008
        /*0024*/ 	.byte	0x00, 0xf5, 0x21, 0x00


	//----- nvinfo : EIATTR_KPARAM_INFO
	.align		4
.L_68:
        /*0028*/ 	.byte	0x04, 0x17
        /*002a*/ 	.short	(.L_70 - .L_69)
.L_69:
        /*002c*/ 	.word	0x00000000
        /*0030*/ 	.short	0x0000
        /*0032*/ 	.short	0x0000
        /*0034*/ 	.byte	0x00, 0xf5, 0x21, 0x00


	//----- nvinfo : EIATTR_SPARSE_MMA_MASK
	.align		4
.L_70:
        /*0038*/ 	.byte	0x03, 0x50
        /*003a*/ 	.short	0x0000


	//----- nvinfo : EIATTR_MAXREG_COUNT
	.align		4
        /*003c*/ 	.byte	0x03, 0x1b
        /*003e*/ 	.short	0x00ff


	//----- nvinfo : EIATTR_MERCURY_ISA_VERSION
	.align		4
        /*0040*/ 	.byte	0x03, 0x5f
        /*0042*/ 	.short	0x0101


	//----- nvinfo : EIATTR_VRC_CTA_INIT_COUNT
	.align		4
        /*0044*/ 	.byte	0x02, 0x4a
	.zero		1
	.zero		1


	//----- nvinfo : EIATTR_EXIT_INSTR_OFFSETS
	.align		4
        /*0048*/ 	.byte	0x04, 0x1c
        /*004a*/ 	.short	(.L_72 - .L_71)


	//   ....[0]....
.L_71:
        /*004c*/ 	.word	0x000000f0


	//----- nvinfo : EIATTR_CBANK_PARAM_SIZE
	.align		4
.L_72:
        /*0050*/ 	.byte	0x03, 0x19
        /*0052*/ 	.short	0x0018


	//----- nvinfo : EIATTR_PARAM_CBANK
	.align		4
        /*0054*/ 	.byte	0x04, 0x0a
        /*0056*/ 	.short	(.L_74 - .L_73)
	.align		4
.L_73:
        /*0058*/ 	.word	index@(.nv.constant0._Z17fused_sqr_cub_addPKiS0_Pi)
        /*005c*/ 	.short	0x0380
        /*005e*/ 	.short	0x0018


	//----- nvinfo : EIATTR_SW_WAR
	.align		4
.L_74:
        /*0060*/ 	.byte	0x04, 0x36
        /*0062*/ 	.short	(.L_76 - .L_75)
.L_75:
        /*0064*/ 	.word	0x00000008
.L_76:


//--------------------- .nv.info._Z4vaddPKiS0_Pi  --------------------------
	.section	.nv.info._Z4vaddPKiS0_Pi,"",@"SHT_CUDA_INFO"
	.sectionflags	@""
	.align	4


	//----- nvinfo : EIATTR_CUDA_API_VERSION
	.align		4
        /*0000*/ 	.byte	0x04, 0x37
        /*0002*/ 	.short	(.L_78 - .L_77)
.L_77:
        /*0004*/ 	.word	0x00000082


	//----- nvinfo : EIATTR_KPARAM_INFO
	.align		4
.L_78:
        /*0008*/ 	.byte	0x04, 0x17
        /*000a*/ 	.short	(.L_80 - .L_79)
.L_79:
        /*000c*/ 	.word	0x00000000
        /*0010*/ 	.short	0x0002
        /*0012*/ 	.short	0x0010
        /*0014*/ 	.byte	0x00, 0xf5, 0x21, 0x00


	//----- nvinfo : EIATTR_KPARAM_INFO
	.align		4
.L_80:
        /*0018*/ 	.byte	0x04, 0x17
        /*001a*/ 	.short	(.L_82 - .L_81)
.L_81:
        /*001c*/ 	.word	0x00000000
        /*0020*/ 	.short	0x0001
        /*0022*/ 	.short	0x0008
        /*0024*/ 	.byte	0x00, 0xf5, 0x21, 0x00


	//----- nvinfo : EIATTR_KPARAM_INFO
	.align		4
.L_82:
        /*0028*/ 	.byte	0x04, 0x17
        /*002a*/ 	.short	(.L_84 - .L_83)
.L_83:
        /*002c*/ 	.word	0x00000000
        /*0030*/ 	.short	0x0000
        /*0032*/ 	.short	0x0000
        /*0034*/ 	.byte	0x00, 0xf5, 0x21, 0x00


	//----- nvinfo : EIATTR_SPARSE_MMA_MASK
	.align		4
.L_84:
        /*0038*/ 	.byte	0x03, 0x50
        /*003a*/ 	.short	0x0000


	//----- nvinfo : EIATTR_MAXREG_COUNT
	.align		4
        /*003c*/ 	.byte	0x03, 0x1b
        /*003e*/ 	.short	0x00ff


	//----- nvinfo : EIATTR_MERCURY_ISA_VERSION
	.align		4
        /*0040*/ 	.byte	0x03, 0x5f
        /*0042*/ 	.short	0x0101


	//----- nvinfo : EIATTR_VRC_CTA_INIT_COUNT
	.align		4
        /*0044*/ 	.byte	0x02, 0x4a
	.zero		1
	.zero		1


	//----- nvinfo : EIATTR_EXIT_INSTR_OFFSETS
	.align		4
        /*0048*/ 	.byte	0x04, 0x1c
        /*004a*/ 	.short	(.L_86 - .L_85)


	//   ....[0]....
.L_85:
        /*004c*/ 	.word	0x000000d0


	//----- nvinfo : EIATTR_CBANK_PARAM_SIZE
	.align		4
.L_86:
        /*0050*/ 	.byte	0x03, 0x19
        /*0052*/ 	.short	0x0018


	//----- nvinfo : EIATTR_PARAM_CBANK
	.align		4
        /*0054*/ 	.byte	0x04, 0x0a
        /*0056*/ 	.short	(.L_88 - .L_87)
	.align		4
.L_87:
        /*0058*/ 	.word	index@(.nv.constant0._Z4vaddPKiS0_Pi)
        /*005c*/ 	.short	0x0380
        /*005e*/ 	.short	0x0018


	//----- nvinfo : EIATTR_SW_WAR
	.align		4
.L_88:
        /*0060*/ 	.byte	0x04, 0x36
        /*0062*/ 	.short	(.L_90 - .L_89)
.L_89:
        /*0064*/ 	.word	0x00000008
.L_90:


//--------------------- .nv.info._Z6vcube_Pi      --------------------------
	.section	.nv.info._Z6vcube_Pi,"",@"SHT_CUDA_INFO"
	.sectionflags	@""
	.align	4


	//----- nvinfo : EIATTR_CUDA_API_VERSION
	.align		4
        /*0000*/ 	.byte	0x04, 0x37
        /*0002*/ 	.short	(.L_92 - .L_91)
.L_91:
        /*0004*/ 	.word	0x00000082


	//----- nvinfo : EIATTR_KPARAM_INFO
	.align		4
.L_92:
        /*0008*/ 	.byte	0x04, 0x17
        /*000a*/ 	.short	(.L_94 - .L_93)
.L_93:
        /*000c*/ 	.word	0x00000000
        /*0010*/ 	.short	0x0000
        /*0012*/ 	.short	0x0000
        /*0014*/ 	.byte	0x00, 0xf5, 0x21, 0x00


	//----- nvinfo : EIATTR_SPARSE_MMA_MASK
	.align		4
.L_94:
        /*0018*/ 	.byte	0x03, 0x50
        /*001a*/ 	.short	0x0000


	//----- nvinfo : EIATTR_MAXREG_COUNT
	.align		4
        /*001c*/ 	.byte	0x03, 0x1b
        /*001e*/ 	.short	0x00ff


	//----- nvinfo : EIATTR_MERCURY_ISA_VERSION
	.align		4
        /*0020*/ 	.byte	0x03, 0x5f
        /*0022*/ 	.short	0x0101


	//----- nvinfo : EIATTR_VRC_CTA_INIT_COUNT
	.align		4
        /*0024*/ 	.byte	0x02, 0x4a
	.zero		1
	.zero		1


	//----- nvinfo : EIATTR_EXIT_INSTR_OFFSETS
	.align		4
        /*0028*/ 	.byte	0x04, 0x1c
        /*002a*/ 	.short	(.L_96 - .L_95)


	//   ....[0]....
.L_95:
        /*002c*/ 	.word	0x00000090


	//----- nvinfo : EIATTR_CBANK_PARAM_SIZE
	.align		4
.L_96:
        /*0030*/ 	.byte	0x03, 0x19
        /*0032*/ 	.short	0x0008


	//----- nvinfo : EIATTR_PARAM_CBANK
	.align		4
        /*0034*/ 	.byte	0x04, 0x0a
        /*0036*/ 	.short	(.L_98 - .L_97)
	.align		4
.L_97:
        /*0038*/ 	.word	index@(.nv.constant0._Z6vcube_Pi)
        /*003c*/ 	.short	0x0380
        /*003e*/ 	.short	0x0008


	//----- nvinfo : EIATTR_SW_WAR
	.align		4
.L_98:
        /*0040*/ 	.byte	0x04, 0x36
        /*0042*/ 	.short	(.L_100 - .L_99)
.L_99:
        /*0044*/ 	.word	0x00000008
.L_100:


//--------------------- .nv.info._Z5vsqr_Pi       --------------------------
	.section	.nv.info._Z5vsqr_Pi,"",@"SHT_CUDA_INFO"
	.sectionflags	@""
	.align	4


	//----- nvinfo : EIATTR_CUDA_API_VERSION
	.align		4
        /*0000*/ 	.byte	0x04, 0x37
        /*0002*/ 	.short	(.L_102 - .L_101)
.L_101:
        /*0004*/ 	.word	0x00000082


	//----- nvinfo : EIATTR_KPARAM_INFO
	.align		4
.L_102:
        /*0008*/ 	.byte	0x04, 0x17
        /*000a*/ 	.short	(.L_104 - .L_103)
.L_103:
        /*000c*/ 	.word	0x00000000
        /*0010*/ 	.short	0x0000
        /*0012*/ 	.short	0x0000
        /*0014*/ 	.byte	0x00, 0xf5, 0x21, 0x00


	//----- nvinfo : EIATTR_SPARSE_MMA_MASK
	.align		4
.L_104:
        /*0018*/ 	.byte	0x03, 0x50
        /*001a*/ 	.short	0x0000


	//----- nvinfo : EIATTR_MAXREG_COUNT
	.align		4
        /*001c*/ 	.byte	0x03, 0x1b
        /*001e*/ 	.short	0x00ff


	//----- nvinfo : EIATTR_MERCURY_ISA_VERSION
	.align		4
        /*0020*/ 	.byte	0x03, 0x5f
        /*0022*/ 	.short	0x0101


	//----- nvinfo : EIATTR_VRC_CTA_INIT_COUNT
	.align		4
        /*0024*/ 	.byte	0x02, 0x4a
	.zero		1
	.zero		1


	//----- nvinfo : EIATTR_EXIT_INSTR_OFFSETS
	.align		4
        /*0028*/ 	.byte	0x04, 0x1c
        /*002a*/ 	.short	(.L_106 - .L_105)


	//   ....[0]....
.L_105:
        /*002c*/ 	.word	0x00000080


	//----- nvinfo : EIATTR_CBANK_PARAM_SIZE
	.align		4
.L_106:
        /*0030*/ 	.byte	0x03, 0x19
        /*0032*/ 	.short	0x0008


	//----- nvinfo : EIATTR_PARAM_CBANK
	.align		4
        /*0034*/ 	.byte	0x04, 0x0a
        /*0036*/ 	.short	(.L_108 - .L_107)
	.align		4
.L_107:
        /*0038*/ 	.word	index@(.nv.constant0._Z5vsqr_Pi)
        /*003c*/ 	.short	0x0380
        /*003e*/ 	.short	0x0008


	//----- nvinfo : EIATTR_SW_WAR
	.align		4
.L_108:
        /*0040*/ 	.byte	0x04, 0x36
        /*0042*/ 	.short	(.L_110 - .L_109)
.L_109:
        /*0044*/ 	.word	0x00000008
.L_110:


//--------------------- .nv.info._Z4vsqrPi        --------------------------
	.section	.nv.info._Z4vsqrPi,"",@"SHT_CUDA_INFO"
	.sectionflags	@""
	.align	4


	//----- nvinfo : EIATTR_CUDA_API_VERSION
	.align		4
        /*0000*/ 	.byte	0x04, 0x37
        /*0002*/ 	.short	(.L_112 - .L_111)
.L_111:
        /*0004*/ 	.word	0x00000082


	//----- nvinfo : EIATTR_KPARAM_INFO
	.align		4
.L_112:
        /*0008*/ 	.byte	0x04, 0x17
        /*000a*/ 	.short	(.L_114 - .L_113)
.L_113:
        /*000c*/ 	.word	0x00000000
        /*0010*/ 	.short	0x0000
        /*0012*/ 	.short	0x0000
        /*0014*/ 	.byte	0x00, 0xf5, 0x21, 0x00


	//----- nvinfo : EIATTR_SPARSE_MMA_MASK
	.align		4
.L_114:
        /*0018*/ 	.byte	0x03, 0x50
        /*001a*/ 	.short	0x0000


	//----- nvinfo : EIATTR_MAXREG_COUNT
	.align		4
        /*001c*/ 	.byte	0x03, 0x1b
        /*001e*/ 	.short	0x00ff


	//----- nvinfo : EIATTR_MERCURY_ISA_VERSION
	.align		4
        /*0020*/ 	.byte	0x03, 0x5f
        /*0022*/ 	.short	0x0101


	//----- nvinfo : EIATTR_VRC_CTA_INIT_COUNT
	.align		4
        /*0024*/ 	.byte	0x02, 0x4a
	.zero		1
	.zero		1


	//----- nvinfo : EIATTR_EXIT_INSTR_OFFSETS
	.align		4
        /*0028*/ 	.byte	0x04, 0x1c
        /*002a*/ 	.short	(.L_116 - .L_115)


	//   ....[0]....
.L_115:
        /*002c*/ 	.word	0x00000070


	//----- nvinfo : EIATTR_CBANK_PARAM_SIZE
	.align		4
.L_116:
        /*0030*/ 	.byte	0x03, 0x19
        /*0032*/ 	.short	0x0008


	//----- nvinfo : EIATTR_PARAM_CBANK
	.align		4
        /*0034*/ 	.byte	0x04, 0x0a
        /*0036*/ 	.short	(.L_118 - .L_117)
	.align		4
.L_117:
        /*0038*/ 	.word	index@(.nv.constant0._Z4vsqrPi)
        /*003c*/ 	.short	0x0380
        /*003e*/ 	.short	0x0008


	//----- nvinfo : EIATTR_SW_WAR
	.align		4
.L_118:
        /*0040*/ 	.byte	0x04, 0x36
        /*0042*/ 	.short	(.L_120 - .L_119)
.L_119:
        /*0044*/ 	.word	0x00000008
.L_120:


//--------------------- .nv.callgraph             --------------------------
	.section	.nv.callgraph,"",@"SHT_CUDA_CALLGRAPH"
	.align	4
	.sectionentsize	8
	.align		4
        /*0000*/ 	.word	0x00000000
	.align		4
        /*0004*/ 	.word	0xffffffff
	.align		4
        /*0008*/ 	.word	index@(_Z17print_hello_worldv)
	.align		4
        /*000c*/ 	.word	index@(vprintf)
	.align		4
        /*0010*/ 	.word	0x00000000
	.align		4
        /*0014*/ 	.word	0xfffffffe
	.align		4
        /*0018*/ 	.word	0x00000000
	.align		4
        /*001c*/ 	.word	0xfffffffd
	.align		4
        /*0020*/ 	.word	0x00000000
	.align		4
        /*0024*/ 	.word	0xfffffffc


//--------------------- .nv.constant4             --------------------------
	.section	.nv.constant4,"a",@progbits
	.align	8
	.align		8
.nv.constant4:
        /*0000*/ 	.dword	$str
	.align		8
        /*0008*/ 	.dword	vprintf


//--------------------- .text._Z11scalar_initPi   --------------------------
	.section	.text._Z11scalar_initPi,"ax",@progbits
	.align	128
        .global         _Z11scalar_initPi
        .type           _Z11scalar_initPi,@function
        .size           _Z11scalar_initPi,(.L_x_8 - _Z11scalar_initPi)
        .other          _Z11scalar_initPi,@"STO_CUDA_ENTRY STV_DEFAULT"
_Z11scalar_initPi:
.text._Z11scalar_initPi:
[----:B------:R-:W-:Y:S01]  /*0000*/  LDC R1, c[0x0][0x37c] ;  /* 0x0000df00ff017b82 */ /* 0x000fe20000000800 */
[----:B------:R-:W0:Y:S07]  /*0010*/  S2R R0, SR_TID.X ;  /* 0x0000000000007919 */ /* 0x000e2e0000002100 */
[----:B------:R-:W0:Y:S01]  /*0020*/  S2UR UR6, SR_CTAID.X ;  /* 0x00000000000679c3 */ /* 0x000e220000002500 */
[----:B------:R-:W1:Y:S07]  /*0030*/  LDCU.64 UR4, c[0x0][0x358] ;  /* 0x00006b00ff0477ac */ /* 0x000e6e0008000a00 */
[----:B------:R-:W0:Y:S08]  /*0040*/  LDC R5, c[0x0][0x360] ;  /* 0x0000d800ff057b82 */ /* 0x000e300000000800 */
[----:B------:R-:W2:Y:S01]  /*0050*/  LDC.64 R2, c[0x0][0x380] ;  /* 0x0000e000ff027b82 */ /* 0x000ea20000000a00 */
[----:B0-----:R-:W-:-:S04]  /*0060*/  IMAD R5, R5, UR6, R0 ;  /* 0x0000000605057c24 */ /* 0x001fc8000f8e0200 */
[----:B--2---:R-:W-:-:S05]  /*0070*/  IMAD.WIDE.U32 R2, R5, 0x4, R2 ;  /* 0x0000000405027825 */ /* 0x004fca00078e0002 */
[----:B-1----:R-:W-:Y:S01]  /*0080*/  STG.E desc[UR4][R2.64], R5 ;  /* 0x0000000502007986 */ /* 0x002fe2000c101904 */
[----:B------:R-:W-:Y:S05]  /*0090*/  EXIT ;  /* 0x000000000000794d */ /* 0x000fea0003800000 */
.L_x_0:
[----:B------:R-:W-:-:S00]  /*00a0*/  BRA `(.L_x_0) ;  /* 0xfffffffc00fc7947 */ /* 0x000fc0000383ffff */
[----:B------:R-:W-:-:S00]  /*00b0*/  NOP ;  /* 0x0000000000007918 */ /* 0x000fc00000000000 */
        /* <DEDUP_REMOVED lines=12> */
.L_x_8:


//--------------------- .text._Z17print_hello_worldv --------------------------
	.section	.text._Z17print_hello_worldv,"ax",@progbits
	.align	128
        .global         _Z17print_hello_worldv
        .type           _Z17print_hello_worldv,@function
        .size           _Z17print_hello_worldv,(.L_x_9 - _Z17print_hello_worldv)
        .other          _Z17print_hello_worldv,@"STO_CUDA_ENTRY STV_DEFAULT"
_Z17print_hello_worldv:
.text._Z17print_hello_worldv:
[----:B------:R-:W0:Y:S01]  /*0000*/  LDC R1, c[0x0][0x37c] ;  /* 0x0000df00ff017b82 */ /* 0x000e220000000800 */
[----:B------:R-:W-:Y:S01]  /*0010*/  MOV R0, 0x8 ;  /* 0x0000000800007802 */ /* 0x000fe20000000f00 */
[----:B------:R-:W1:Y:S01]  /*0020*/  LDCU.64 UR4, c[0x4][URZ] ;  /* 0x01000000ff0477ac */ /* 0x000e620008000a00 */
[----:B------:R-:W-:-:S05]  /*0030*/  CS2R R6, SRZ ;  /* 0x0000000000067805 */ /* 0x000fca000001ff00 */
[----:B------:R2:W3:Y:S01]  /*0040*/  LDC.64 R2, c[0x4][R0] ;  /* 0x0100000000027b82 */ /* 0x0004e20000000a00 */
[----:B-1----:R-:W-:Y:S02]  /*0050*/  IMAD.U32 R4, RZ, RZ, UR4 ;  /* 0x00000004ff047e24 */ /* 0x002fe4000f8e00ff */
[----:B--2---:R-:W-:-:S07]  /*0060*/  IMAD.U32 R5, RZ, RZ, UR5 ;  /* 0x00000005ff057e24 */ /* 0x004fce000f8e00ff */
[----:B------:R-:W-:-:S07]  /*0070*/  LEPC R20, `(.L_x_1) ;  /* 0x000000001014794e */ /* 0x000fce0000000000 */
[----:B0--3--:R-:W-:Y:S05]  /*0080*/  CALL.ABS.NOINC R2 ;  /* 0x0000000002007343 */ /* 0x009fea0003c00000 */
.L_x_1:
[----:B------:R-:W-:Y:S05]  /*0090*/  EXIT ;  /* 0x000000000000794d */ /* 0x000fea0003800000 */
.L_x_2:
        /* <DEDUP_REMOVED lines=14> */
.L_x_9:


//--------------------- .text._Z17fused_sqr_cub_addPKiS0_Pi --------------------------
	.section	.text._Z17fused_sqr_cub_addPKiS0_Pi,"ax",@progbits
	.align	128
        .global         _Z17fused_sqr_cub_addPKiS0_Pi
        .type           _Z17fused_sqr_cub_addPKiS0_Pi,@function
        .size           _Z17fused_sqr_cub_addPKiS0_Pi,(.L_x_10 - _Z17fused_sqr_cub_addPKiS0_Pi)
        .other          _Z17fused_sqr_cub_addPKiS0_Pi,@"STO_CUDA_ENTRY STV_DEFAULT"
_Z17fused_sqr_cub_addPKiS0_Pi:
.text._Z17fused_sqr_cub_addPKiS0_Pi:
[----:B------:R-:W-:Y:S01]  /*0000*/  LDC R1, c[0x0][0x37c] ;  /* 0x0000df00ff017b82 */ /* 0x000fe20000000800 */
[----:B------:R-:W0:Y:S07]  /*0010*/  S2R R11, SR_TID.X ;  /* 0x00000000000b7919 */ /* 0x000e2e0000002100 */
[----:B------:R-:W0:Y:S01]  /*0020*/  LDC.64 R2, c[0x0][0x380] ;  /* 0x0000e000ff027b82 */ /* 0x000e220000000a00 */
[----:B------:R-:W1:Y:S07]  /*0030*/  LDCU.64 UR4, c[0x0][0x358] ;  /* 0x00006b00ff0477ac */ /* 0x000e6e0008000a00 */
[----:B------:R-:W2:Y:S08]  /*0040*/  LDC.64 R4, c[0x0][0x388] ;  /* 0x0000e200ff047b82 */ /* 0x000eb00000000a00 */
[----:B------:R-:W3:Y:S01]  /*0050*/  LDC.64 R6, c[0x0][0x390] ;  /* 0x0000e400ff067b82 */ /* 0x000ee20000000a00 */
[----:B0-----:R-:W-:-:S04]  /*0060*/  IMAD.WIDE.U32 R2, R11, 0x4, R2 ;  /* 0x000000040b027825 */ /* 0x001fc800078e0002 */
[C---:B--2---:R-:W-:Y:S02]  /*0070*/  IMAD.WIDE.U32 R4, R11.reuse, 0x4, R4 ;  /* 0x000000040b047825 */ /* 0x044fe400078e0004 */
[----:B-1----:R-:W2:Y:S04]  /*0080*/  LDG.E R2, desc[UR4][R2.64] ;  /* 0x0000000402027981 */ /* 0x002ea8000c1e1900 */
[----:B------:R-:W4:Y:S01]  /*0090*/  LDG.E R4, desc[UR4][R4.64] ;  /* 0x0000000404047981 */ /* 0x000f22000c1e1900 */
[----:B---3--:R-:W-:-:S04]  /*00a0*/  IMAD.WIDE.U32 R6, R11, 0x4, R6 ;  /* 0x000000040b067825 */ /* 0x008fc800078e0006 */
[----:B--2---:R-:W-:Y:S02]  /*00b0*/  IMAD R9, R2, R2, RZ ;  /* 0x0000000202097224 */ /* 0x004fe400078e02ff */
[----:B----4-:R-:W-:-:S04]  /*00c0*/  IMAD R0, R4, R4, RZ ;  /* 0x0000000404007224 */ /* 0x010fc800078e02ff */
[----:B------:R-:W-:-:S05]  /*00d0*/  IMAD R9, R4, R0, R9 ;  /* 0x0000000004097224 */ /* 0x000fca00078e0209 */
[----:B------:R-:W-:Y:S01]  /*00e0*/  STG.E desc[UR4][R6.64], R9 ;  /* 0x0000000906007986 */ /* 0x000fe2000c101904 */
[----:B------:R-:W-:Y:S05]  /*00f0*/  EXIT ;  /* 0x000000000000794d */ /* 0x000fea0003800000 */
.L_x_3:
        /* <DEDUP_REMOVED lines=16> */
.L_x_10:


//--------------------- .text._Z4vaddPKiS0_Pi     --------------------------
	.section	.text._Z4vaddPKiS0_Pi,"ax",@progbits
	.align	128
        .global         _Z4vaddPKiS0_Pi
        .type           _Z4vaddPKiS0_Pi,@function
        .size           _Z4vaddPKiS0_Pi,(.L_x_11 - _Z4vaddPKiS0_Pi)
        .other          _Z4vaddPKiS0_Pi,@"STO_CUDA_ENTRY STV_DEFAULT"
_Z4vaddPKiS0_Pi:
.text._Z4vaddPKiS0_Pi:
        /* <DEDUP_REMOVED lines=9> */
[----:B------:R-:W2:Y:S01]  /*0090*/  LDG.E R5, desc[UR4][R4.64] ;  /* 0x0000000404057981 */ /* 0x000ea2000c1e1900 */
[----:B---3--:R-:W-:Y:S01]  /*00a0*/  IMAD.WIDE.U32 R6, R9, 0x4, R6 ;  /* 0x0000000409067825 */ /* 0x008fe200078e0006 */
[----:B--2---:R-:W-:-:S05]  /*00b0*/  IADD3 R9, PT, PT, R2, R5, RZ ;  /* 0x0000000502097210 */ /* 0x004fca0007ffe0ff */
[----:B------:R-:W-:Y:S01]  /*00c0*/  STG.E desc[UR4][R6.64], R9 ;  /* 0x0000000906007986 */ /* 0x000fe2000c101904 */
[----:B------:R-:W-:Y:S05]  /*00d0*/  EXIT ;  /* 0x000000000000794d */ /* 0x000fea0003800000 */
.L_x_4:
        /* <DEDUP_REMOVED lines=10> */
.L_x_11:


//--------------------- .text._Z6vcube_Pi         --------------------------
	.section	.text._Z6vcube_Pi,"ax",@progbits
	.align	128
        .global         _Z6vcube_Pi
        .type           _Z6vcube_Pi,@function
        .size           _Z6vcube_Pi,(.L_x_12 - _Z6vcube_Pi)
        .other          _Z6vcube_Pi,@"STO_CUDA_ENTRY STV_DEFAULT"
_Z6vcube_Pi:
.text._Z6vcube_Pi:
[----:B------:R-:W-:Y:S01]  /*0000*/  LDC R1, c[0x0][0x37c] ;  /* 0x0000df00ff017b82 */ /* 0x000fe20000000800 */
[----:B------:R-:W0:Y:S07]  /*0010*/  S2R R5, SR_TID.X ;  /* 0x0000000000057919 */ /* 0x000e2e0000002100 */
[----:B------:R-:W0:Y:S01]  /*0020*/  LDC.64 R2, c[0x0][0x380] ;  /* 0x0000e000ff027b82 */ /* 0x000e220000000a00 */
[----:B------:R-:W1:Y:S01]  /*0030*/  LDCU.64 UR4, c[0x0][0x358] ;  /* 0x00006b00ff0477ac */ /* 0x000e620008000a00 */
[----:B0-----:R-:W-:-:S05]  /*0040*/  IMAD.WIDE.U32 R2, R5, 0x4, R2 ;  /* 0x0000000405027825 */ /* 0x001fca00078e0002 */
[----:B-1----:R-:W2:Y:S02]  /*0050*/  LDG.E R0, desc[UR4][R2.64] ;  /* 0x0000000402007981 */ /* 0x002ea4000c1e1900 */
[----:B--2---:R-:W-:-:S04]  /*0060*/  IMAD R5, R0, R0, RZ ;  /* 0x0000000000057224 */ /* 0x004fc800078e02ff */
[----:B------:R-:W-:-:S05]  /*0070*/  IMAD R5, R0, R5, RZ ;  /* 0x0000000500057224 */ /* 0x000fca00078e02ff */
[----:B------:R-:W-:Y:S01]  /*0080*/  STG.E desc[UR4][R2.64], R5 ;  /* 0x0000000502007986 */ /* 0x000fe2000c101904 */
[----:B------:R-:W-:Y:S05]  /*0090*/  EXIT ;  /* 0x000000000000794d */ /* 0x000fea0003800000 */
.L_x_5:
        /* <DEDUP_REMOVED lines=14> */
.L_x_12:


//--------------------- .text._Z5vsqr_Pi          --------------------------
	.section	.text._Z5vsqr_Pi,"ax",@progbits
	.align	128
        .global         _Z5vsqr_Pi
        .type           _Z5vsqr_Pi,@function
        .size           _Z5vsqr_Pi,(.L_x_13 - _Z5vsqr_Pi)
        .other          _Z5vsqr_Pi,@"STO_CUDA_ENTRY STV_DEFAULT"
_Z5vsqr_Pi:
.text._Z5vsqr_Pi:
[----:B------:R-:W-:Y:S01]  /*0000*/  LDC R1, c[0x0][0x37c] ;  /* 0x0000df00ff017b82 */ /* 0x000fe20000000800 */
[----:B------:R-:W0:Y:S07]  /*0010*/  S2R R5, SR_TID.X ;  /* 0x0000000000057919 */ /* 0x000e2e0000002100 */
[----:B------:R-:W0:Y:S01]  /*0020*/  LDC.64 R2, c[0x0][0x380] ;  /* 0x0000e000ff027b82 */ /* 0x000e220000000a00 */
[----:B------:R-:W1:Y:S01]  /*0030*/  LDCU.64 UR4, c[0x0][0x358] ;  /* 0x00006b00ff0477ac */ /* 0x000e620008000a00 */
[----:B0-----:R-:W-:-:S05]  /*0040*/  IMAD.WIDE.U32 R2, R5, 0x4, R2 ;  /* 0x0000000405027825 */ /* 0x001fca00078e0002 */
[----:B-1----:R-:W2:Y:S02]  /*0050*/  LDG.E R0, desc[UR4][R2.64] ;  /* 0x0000000402007981 */ /* 0x002ea4000c1e1900 */
[----:B--2---:R-:W-:-:S05]  /*0060*/  IMAD R5, R0, R0, RZ ;  /* 0x0000000000057224 */ /* 0x004fca00078e02ff */
[----:B------:R-:W-:Y:S01]  /*0070*/  STG.E desc[UR4][R2.64], R5 ;  /* 0x0000000502007986 */ /* 0x000fe2000c101904 */
[----:B------:R-:W-:Y:S05]  /*0080*/  EXIT ;  /* 0x000000000000794d */ /* 0x000fea0003800000 */
.L_x_6:
        /* <DEDUP_REMOVED lines=15> */
.L_x_13:


//--------------------- .text._Z4vsqrPi           --------------------------
	.section	.text._Z4vsqrPi,"ax",@progbits
	.align	128
        .global         _Z4vsqrPi
        .type           _Z4vsqrPi,@function
        .size           _Z4vsqrPi,(.L_x_14 - _Z4vsqrPi)
        .other          _Z4vsqrPi,@"STO_CUDA_ENTRY STV_DEFAULT"
_Z4vsqrPi:
.text._Z4vsqrPi:
[----:B------:R-:W-:Y:S01]  /*0000*/  LDC R1, c[0x0][0x37c] ;  /* 0x0000df00ff017b82 */ /* 0x000fe20000000800 */
[----:B------:R-:W0:Y:S07]  /*0010*/  S2R R5, SR_TID.X ;  /* 0x0000000000057919 */ /* 0x000e2e0000002100 */
[----:B------:R-:W0:Y:S01]  /*0020*/  LDC.64 R2, c[0x0][0x380] ;  /* 0x0000e000ff027b82 */ /* 0x000e220000000a00 */
[----:B------:R-:W1:Y:S01]  /*0030*/  LDCU.64 UR4, c[0x0][0x358] ;  /* 0x00006b00ff0477ac */ /* 0x000e620008000a00 */
[----:B0-----:R-:W-:-:S04]  /*0040*/  IMAD.WIDE.U32 R2, R5, 0x4, R2 ;  /* 0x0000000405027825 */ /* 0x001fc800078e0002 */
[----:B------:R-:W-:-:S05]  /*0050*/  IMAD R5, R5, R5, RZ ;  /* 0x0000000505057224 */ /* 0x000fca00078e02ff */
[----:B-1----:R-:W-:Y:S01]  /*0060*/  STG.E desc[UR4][R2.64], R5 ;  /* 0x0000000502007986 */ /* 0x002fe2000c101904 */
[----:B------:R-:W-:Y:S05]  /*0070*/  EXIT ;  /* 0x000000000000794d */ /* 0x000fea0003800000 */
.L_x_7:
        /* <DEDUP_REMOVED lines=16> */
.L_x_14:


//--------------------- .nv.global.init           --------------------------
	.section	.nv.global.init,"aw",@progbits
.nv.global.init:
	.type		$str,@object
	.size		$str,(.L_0 - $str)
$str:
        /*0000*/ 	.byte	0x48, 0x65, 0x6c, 0x6c, 0x6f, 0x20, 0x57, 0x6f, 0x72, 0x6c, 0x64, 0x2e, 0x0a, 0x00
.L_0:


//--------------------- .nv.shared.reserved.0     --------------------------
	.section	.nv.shared.reserved.0,"aw",@nobits
	.weak		__nv_reservedSMEM_offset_0_alias
	.size		__nv_reservedSMEM_offset_0_alias, 0, 64
	.other		__nv_reservedSMEM_offset_0_alias,@"STO_CUDA_RESERVED_SHARED STV_DEFAULT"
__nv_reservedSMEM_offset_0_alias:
	.zero		0
	.zero		64


//--------------------- .nv.constant0._Z11scalar_initPi --------------------------
	.section	.nv.constant0._Z11scalar_initPi,"a",@progbits
	.sectionflags	@""
	.align	4
.nv.constant0._Z11scalar_initPi:
	.zero		904


//--------------------- .nv.constant0._Z17print_hello_worldv --------------------------
	.section	.nv.constant0._Z17print_hello_worldv,"a",@progbits
	.sectionflags	@""
	.align	4
.nv.constant0._Z17print_hello_worldv:
	.zero		896


//--------------------- .nv.constant0._Z17fused_sqr_cub_addPKiS0_Pi --------------------------
	.section	.nv.constant0._Z17fused_sqr_cub_addPKiS0_Pi,"a",@progbits
	.sectionflags	@""
	.align	4
.nv.constant0._Z17fused_sqr_cub_addPKiS0_Pi:
	.zero		920


//--------------------- .nv.constant0._Z4vaddPKiS0_Pi --------------------------
	.section	.nv.constant0._Z4vaddPKiS0_Pi,"a",@progbits
	.sectionflags	@""
	.align	4
.nv.constant0._Z4vaddPKiS0_Pi:
	.zero		920


//--------------------- .nv.constant0._Z6vcube_Pi --------------------------
	.section	.nv.constant0._Z6vcube_Pi,"a",@progbits
	.sectionflags	@""
	.align	4
.nv.constant0._Z6vcube_Pi:
	.zero		904


//--------------------- .nv.constant0._Z5vsqr_Pi  --------------------------
	.section	.nv.constant0._Z5vsqr_Pi,"a",@progbits
	.sectionflags	@""
	.align	4
.nv.constant0._Z5vsqr_Pi:
	.zero		904


//--------------------- .nv.constant0._Z4vsqrPi   --------------------------
	.section	.nv.constant0._Z4vsqrPi,"a",@progbits
	.sectionflags	@""
	.align	4
.nv.constant0._Z4vsqrPi:
	.zero		904


//--------------------- SYMBOLS --------------------------

	.type		.nv.reservedSmem.offset0,@object
	.size		.nv.reservedSmem.offset0,0x4
	.type		vprintf,@function
